//
// Generated by NVIDIA NVVM Compiler
//
// Compiler Build ID: CL-36424714
// Cuda compilation tools, release 13.0, V13.0.88
// Based on NVVM 20.0.0
//

.version 9.0
.target sm_100
.address_size 64

	// .globl	_Z10joinMatrixPfS_S_ii

.visible .entry _Z10joinMatrixPfS_S_ii(
	.param .u64 .ptr .align 1 _Z10joinMatrixPfS_S_ii_param_0,
	.param .u64 .ptr .align 1 _Z10joinMatrixPfS_S_ii_param_1,
	.param .u64 .ptr .align 1 _Z10joinMatrixPfS_S_ii_param_2,
	.param .u32 _Z10joinMatrixPfS_S_ii_param_3,
	.param .u32 _Z10joinMatrixPfS_S_ii_param_4
)
{
	.reg .pred 	%p<19>;
	.reg .b32 	%r<83>;
	.reg .b32 	%f<59>;
	.reg .b64 	%rd<59>;

	ld.param.u64 	%rd13, [_Z10joinMatrixPfS_S_ii_param_0];
	ld.param.u64 	%rd14, [_Z10joinMatrixPfS_S_ii_param_1];
	ld.param.u64 	%rd15, [_Z10joinMatrixPfS_S_ii_param_2];
	ld.param.u32 	%r51, [_Z10joinMatrixPfS_S_ii_param_3];
	ld.param.u32 	%r52, [_Z10joinMatrixPfS_S_ii_param_4];
	cvta.to.global.u64 	%rd1, %rd13;
	cvta.to.global.u64 	%rd2, %rd15;
	cvta.to.global.u64 	%rd3, %rd14;
	mov.u32 	%r1, %tid.x;
	setp.ge.s32 	%p1, %r1, %r51;
	@%p1 bra 	$L__BB0_26;
	mul.lo.s32 	%r2, %r51, %r1;
	add.s32 	%r54, %r52, %r51;
	mul.lo.s32 	%r3, %r54, %r1;
	add.s32 	%r55, %r51, -1;
	and.b32  	%r4, %r51, 15;
	setp.lt.u32 	%p2, %r55, 15;
	mov.b32 	%r67, 0;
	@%p2 bra 	$L__BB0_4;
	and.b32  	%r67, %r51, -16;
	neg.s32 	%r75, %r67;
	add.s64 	%rd4, %rd1, 32;
	add.s64 	%rd5, %rd2, 32;
	mov.u32 	%r73, %r3;
	mov.u32 	%r74, %r2;
$L__BB0_3:
	.pragma "nounroll";
	mul.wide.s32 	%rd16, %r74, 4;
	add.s64 	%rd17, %rd4, %rd16;
	mul.wide.s32 	%rd18, %r73, 4;
	add.s64 	%rd19, %rd5, %rd18;
	ld.global.f32 	%f1, [%rd17+-32];
	st.global.f32 	[%rd19+-32], %f1;
	ld.global.f32 	%f2, [%rd17+-28];
	st.global.f32 	[%rd19+-28], %f2;
	ld.global.f32 	%f3, [%rd17+-24];
	st.global.f32 	[%rd19+-24], %f3;
	ld.global.f32 	%f4, [%rd17+-20];
	st.global.f32 	[%rd19+-20], %f4;
	ld.global.f32 	%f5, [%rd17+-16];
	st.global.f32 	[%rd19+-16], %f5;
	ld.global.f32 	%f6, [%rd17+-12];
	st.global.f32 	[%rd19+-12], %f6;
	ld.global.f32 	%f7, [%rd17+-8];
	st.global.f32 	[%rd19+-8], %f7;
	ld.global.f32 	%f8, [%rd17+-4];
	st.global.f32 	[%rd19+-4], %f8;
	ld.global.f32 	%f9, [%rd17];
	st.global.f32 	[%rd19], %f9;
	ld.global.f32 	%f10, [%rd17+4];
	st.global.f32 	[%rd19+4], %f10;
	ld.global.f32 	%f11, [%rd17+8];
	st.global.f32 	[%rd19+8], %f11;
	ld.global.f32 	%f12, [%rd17+12];
	st.global.f32 	[%rd19+12], %f12;
	ld.global.f32 	%f13, [%rd17+16];
	st.global.f32 	[%rd19+16], %f13;
	ld.global.f32 	%f14, [%rd17+20];
	st.global.f32 	[%rd19+20], %f14;
	ld.global.f32 	%f15, [%rd17+24];
	st.global.f32 	[%rd19+24], %f15;
	ld.global.f32 	%f16, [%rd17+28];
	st.global.f32 	[%rd19+28], %f16;
	add.s32 	%r75, %r75, 16;
	add.s32 	%r74, %r74, 16;
	add.s32 	%r73, %r73, 16;
	setp.eq.s32 	%p3, %r75, 0;
	@%p3 bra 	$L__BB0_4;
	bra.uni 	$L__BB0_3;
$L__BB0_4:
	setp.eq.s32 	%p4, %r4, 0;
	@%p4 bra 	$L__BB0_13;
	and.b32  	%r8, %r51, 7;
	setp.lt.u32 	%p5, %r4, 8;
	@%p5 bra 	$L__BB0_7;
	add.s32 	%r56, %r67, %r2;
	mul.wide.s32 	%rd20, %r56, 4;
	add.s64 	%rd21, %rd1, %rd20;
	ld.global.f32 	%f17, [%rd21];
	add.s32 	%r57, %r67, %r3;
	mul.wide.s32 	%rd22, %r57, 4;
	add.s64 	%rd23, %rd2, %rd22;
	st.global.f32 	[%rd23], %f17;
	ld.global.f32 	%f18, [%rd21+4];
	st.global.f32 	[%rd23+4], %f18;
	ld.global.f32 	%f19, [%rd21+8];
	st.global.f32 	[%rd23+8], %f19;
	ld.global.f32 	%f20, [%rd21+12];
	st.global.f32 	[%rd23+12], %f20;
	ld.global.f32 	%f21, [%rd21+16];
	st.global.f32 	[%rd23+16], %f21;
	ld.global.f32 	%f22, [%rd21+20];
	st.global.f32 	[%rd23+20], %f22;
	ld.global.f32 	%f23, [%rd21+24];
	st.global.f32 	[%rd23+24], %f23;
	ld.global.f32 	%f24, [%rd21+28];
	st.global.f32 	[%rd23+28], %f24;
	add.s32 	%r67, %r67, 8;
$L__BB0_7:
	setp.eq.s32 	%p6, %r8, 0;
	@%p6 bra 	$L__BB0_13;
	and.b32  	%r11, %r51, 3;
	setp.lt.u32 	%p7, %r8, 4;
	@%p7 bra 	$L__BB0_10;
	add.s32 	%r58, %r67, %r2;
	mul.wide.s32 	%rd24, %r58, 4;
	add.s64 	%rd25, %rd1, %rd24;
	ld.global.f32 	%f25, [%rd25];
	add.s32 	%r59, %r67, %r3;
	mul.wide.s32 	%rd26, %r59, 4;
	add.s64 	%rd27, %rd2, %rd26;
	st.global.f32 	[%rd27], %f25;
	ld.global.f32 	%f26, [%rd25+4];
	st.global.f32 	[%rd27+4], %f26;
	ld.global.f32 	%f27, [%rd25+8];
	st.global.f32 	[%rd27+8], %f27;
	ld.global.f32 	%f28, [%rd25+12];
	st.global.f32 	[%rd27+12], %f28;
	add.s32 	%r67, %r67, 4;
$L__BB0_10:
	setp.eq.s32 	%p8, %r11, 0;
	@%p8 bra 	$L__BB0_13;
	add.s32 	%r72, %r67, %r3;
	add.s32 	%r71, %r67, %r2;
	neg.s32 	%r70, %r11;
$L__BB0_12:
	.pragma "nounroll";
	mul.wide.s32 	%rd28, %r72, 4;
	add.s64 	%rd29, %rd2, %rd28;
	mul.wide.s32 	%rd30, %r71, 4;
	add.s64 	%rd31, %rd1, %rd30;
	ld.global.f32 	%f29, [%rd31];
	st.global.f32 	[%rd29], %f29;
	add.s32 	%r72, %r72, 1;
	add.s32 	%r71, %r71, 1;
	add.s32 	%r70, %r70, 1;
	setp.ne.s32 	%p9, %r70, 0;
	@%p9 bra 	$L__BB0_12;
$L__BB0_13:
	setp.lt.s32 	%p10, %r52, 1;
	@%p10 bra 	$L__BB0_26;
	mul.lo.s32 	%r23, %r52, %r1;
	add.s32 	%r24, %r3, %r51;
	and.b32  	%r25, %r52, 15;
	setp.lt.u32 	%p11, %r52, 16;
	mov.b32 	%r78, 0;
	@%p11 bra 	$L__BB0_17;
	and.b32  	%r78, %r52, 2147483632;
	neg.s32 	%r77, %r78;
	add.s64 	%rd6, %rd2, 32;
	mul.wide.u32 	%rd32, %r23, 4;
	add.s64 	%rd33, %rd32, %rd3;
	add.s64 	%rd57, %rd33, 32;
	mov.u32 	%r76, %r24;
$L__BB0_16:
	.pragma "nounroll";
	mul.wide.s32 	%rd34, %r76, 4;
	add.s64 	%rd35, %rd6, %rd34;
	ld.global.f32 	%f30, [%rd57+-32];
	st.global.f32 	[%rd35+-32], %f30;
	ld.global.f32 	%f31, [%rd57+-28];
	st.global.f32 	[%rd35+-28], %f31;
	ld.global.f32 	%f32, [%rd57+-24];
	st.global.f32 	[%rd35+-24], %f32;
	ld.global.f32 	%f33, [%rd57+-20];
	st.global.f32 	[%rd35+-20], %f33;
	ld.global.f32 	%f34, [%rd57+-16];
	st.global.f32 	[%rd35+-16], %f34;
	ld.global.f32 	%f35, [%rd57+-12];
	st.global.f32 	[%rd35+-12], %f35;
	ld.global.f32 	%f36, [%rd57+-8];
	st.global.f32 	[%rd35+-8], %f36;
	ld.global.f32 	%f37, [%rd57+-4];
	st.global.f32 	[%rd35+-4], %f37;
	ld.global.f32 	%f38, [%rd57];
	st.global.f32 	[%rd35], %f38;
	ld.global.f32 	%f39, [%rd57+4];
	st.global.f32 	[%rd35+4], %f39;
	ld.global.f32 	%f40, [%rd57+8];
	st.global.f32 	[%rd35+8], %f40;
	ld.global.f32 	%f41, [%rd57+12];
	st.global.f32 	[%rd35+12], %f41;
	ld.global.f32 	%f42, [%rd57+16];
	st.global.f32 	[%rd35+16], %f42;
	ld.global.f32 	%f43, [%rd57+20];
	st.global.f32 	[%rd35+20], %f43;
	ld.global.f32 	%f44, [%rd57+24];
	st.global.f32 	[%rd35+24], %f44;
	ld.global.f32 	%f45, [%rd57+28];
	st.global.f32 	[%rd35+28], %f45;
	add.s32 	%r77, %r77, 16;
	add.s32 	%r76, %r76, 16;
	add.s64 	%rd57, %rd57, 64;
	setp.ne.s32 	%p12, %r77, 0;
	@%p12 bra 	$L__BB0_16;
$L__BB0_17:
	setp.eq.s32 	%p13, %r25, 0;
	@%p13 bra 	$L__BB0_26;
	and.b32  	%r39, %r52, 7;
	setp.lt.u32 	%p14, %r25, 8;
	@%p14 bra 	$L__BB0_20;
	add.s32 	%r61, %r78, %r23;
	mul.wide.u32 	%rd36, %r61, 4;
	add.s64 	%rd37, %rd3, %rd36;
	ld.global.f32 	%f46, [%rd37];
	add.s32 	%r62, %r24, %r78;
	mul.wide.s32 	%rd38, %r62, 4;
	add.s64 	%rd39, %rd2, %rd38;
	st.global.f32 	[%rd39], %f46;
	cvt.u64.u32 	%rd40, %r23;
	cvt.u64.u32 	%rd41, %r78;
	add.s64 	%rd42, %rd41, %rd40;
	shl.b64 	%rd43, %rd42, 2;
	add.s64 	%rd44, %rd3, %rd43;
	ld.global.f32 	%f47, [%rd44+4];
	st.global.f32 	[%rd39+4], %f47;
	ld.global.f32 	%f48, [%rd44+8];
	st.global.f32 	[%rd39+8], %f48;
	ld.global.f32 	%f49, [%rd44+12];
	st.global.f32 	[%rd39+12], %f49;
	ld.global.f32 	%f50, [%rd44+16];
	st.global.f32 	[%rd39+16], %f50;
	ld.global.f32 	%f51, [%rd44+20];
	st.global.f32 	[%rd39+20], %f51;
	ld.global.f32 	%f52, [%rd44+24];
	st.global.f32 	[%rd39+24], %f52;
	ld.global.f32 	%f53, [%rd44+28];
	st.global.f32 	[%rd39+28], %f53;
	add.s32 	%r78, %r78, 8;
$L__BB0_20:
	setp.eq.s32 	%p15, %r39, 0;
	@%p15 bra 	$L__BB0_26;
	and.b32  	%r42, %r52, 3;
	setp.lt.u32 	%p16, %r39, 4;
	@%p16 bra 	$L__BB0_23;
	add.s32 	%r63, %r78, %r23;
	mul.wide.u32 	%rd45, %r63, 4;
	add.s64 	%rd46, %rd3, %rd45;
	ld.global.f32 	%f54, [%rd46];
	add.s32 	%r64, %r24, %r78;
	mul.wide.s32 	%rd47, %r64, 4;
	add.s64 	%rd48, %rd2, %rd47;
	st.global.f32 	[%rd48], %f54;
	cvt.u64.u32 	%rd49, %r23;
	cvt.u64.u32 	%rd50, %r78;
	add.s64 	%rd51, %rd50, %rd49;
	shl.b64 	%rd52, %rd51, 2;
	add.s64 	%rd53, %rd3, %rd52;
	ld.global.f32 	%f55, [%rd53+4];
	st.global.f32 	[%rd48+4], %f55;
	ld.global.f32 	%f56, [%rd53+8];
	st.global.f32 	[%rd48+8], %f56;
	ld.global.f32 	%f57, [%rd53+12];
	st.global.f32 	[%rd48+12], %f57;
	add.s32 	%r78, %r78, 4;
$L__BB0_23:
	setp.eq.s32 	%p17, %r42, 0;
	@%p17 bra 	$L__BB0_26;
	add.s32 	%r65, %r78, %r51;
	add.s32 	%r82, %r65, %r3;
	add.s32 	%r66, %r78, %r23;
	mul.wide.u32 	%rd54, %r66, 4;
	add.s64 	%rd58, %rd3, %rd54;
	neg.s32 	%r81, %r42;
$L__BB0_25:
	.pragma "nounroll";
	mul.wide.s32 	%rd55, %r82, 4;
	add.s64 	%rd56, %rd2, %rd55;
	ld.global.f32 	%f58, [%rd58];
	st.global.f32 	[%rd56], %f58;
	add.s32 	%r82, %r82, 1;
	add.s64 	%rd58, %rd58, 4;
	add.s32 	%r81, %r81, 1;
	setp.ne.s32 	%p18, %r81, 0;
	@%p18 bra 	$L__BB0_25;
$L__BB0_26:
	ret;

}


// ===== COMPILED SASS (sm_100) =====

	.target	sm_100

	.elftype	@"ET_EXEC"


//--------------------- .note.nv.tkinfo           --------------------------
	.section	.note.nv.tkinfo,"",@"SHT_NOTE"
	.sectionflags	@"SHF_NOTE_NV_TKINFO"
	.tkinfo
        /*0018*/ 	.word	0x00000002
        /*0030*/ 	.string	""
        /*0030*/ 	.string	"ptxas"
        /*0030*/ 	.string	"Cuda compilation tools, release 13.0, V13.0.88"
        /*0030*/ 	.string	"Build cuda_13.0.r13.0/compiler.36424714_0"
        /*0030*/ 	.string	"-arch sm_100 -m 64 "



//--------------------- .note.nv.cuinfo           --------------------------
	.section	.note.nv.cuinfo,"",@"SHT_NOTE"
	.sectionflags	@"SHF_NOTE_NV_CUINFO"
        /*0018*/ 	.short	0x0002
        /*001a*/ 	.short	0x0064
        /*001c*/ 	.short	0x0082
	.zero		2


//--------------------- .nv.info                  --------------------------
	.section	.nv.info,"",@"SHT_CUDA_INFO"
	.align	4


	//----- nvinfo : EIATTR_REGCOUNT
	.align		4
        /*0000*/ 	.byte	0x04, 0x2f
        /*0002*/ 	.short	(.L_1 - .L_0)
	.align		4
.L_0:
        /*0004*/ 	.word	index@(_Z10joinMatrixPfS_S_ii)
        /*0008*/ 	.word	0x0000001a


	//----- nvinfo : EIATTR_FRAME_SIZE
	.align		4
.L_1:
        /*000c*/ 	.byte	0x04, 0x11
        /*000e*/ 	.short	(.L_3 - .L_2)
	.align		4
.L_2:
        /*0010*/ 	.word	index@(_Z10joinMatrixPfS_S_ii)
        /*0014*/ 	.word	0x00000000


	//----- nvinfo : EIATTR_MIN_STACK_SIZE
	.align		4
.L_3:
        /*0018*/ 	.byte	0x04, 0x12
        /*001a*/ 	.short	(.L_5 - .L_4)
	.align		4
.L_4:
        /*001c*/ 	.word	index@(_Z10joinMatrixPfS_S_ii)
        /*0020*/ 	.word	0x00000000
.L_5:


//--------------------- .nv.compat                --------------------------
	.section	.nv.compat,"",@"SHT_CUDA_COMPAT_INFO"
	.align	4
        /*0000*/ 	.byte	0x02, 0x09, 0x00, 0x00, 0x02, 0x02, 0x01, 0x00, 0x02, 0x05, 0x05, 0x00, 0x03, 0x07, 0x01, 0x01
        /*0010*/ 	.byte	0x02, 0x03, 0x00, 0x00, 0x02, 0x06, 0x01, 0x00, 0x04, 0x0b, 0x08, 0x00, 0x09, 0x00, 0x00, 0x00
        /*0020*/ 	.byte	0x00, 0x00, 0x00, 0x00


//--------------------- .nv.info._Z10joinMatrixPfS_S_ii --------------------------
	.section	.nv.info._Z10joinMatrixPfS_S_ii,"",@"SHT_CUDA_INFO"
	.sectionflags	@""
	.align	4


	//----- nvinfo : EIATTR_CUDA_API_VERSION
	.align		4
        /*0000*/ 	.byte	0x04, 0x37
        /*0002*/ 	.short	(.L_7 - .L_6)
.L_6:
        /*0004*/ 	.word	0x00000082


	//----- nvinfo : EIATTR_KPARAM_INFO
	.align		4
.L_7:
        /*0008*/ 	.byte	0x04, 0x17
        /*000a*/ 	.short	(.L_9 - .L_8)
.L_8:
        /*000c*/ 	.word	0x00000000
        /*0010*/ 	.short	0x0004
        /*0012*/ 	.short	0x001c
        /*0014*/ 	.byte	0x00, 0xf0, 0x11, 0x00


	//----- nvinfo : EIATTR_KPARAM_INFO
	.align		4
.L_9:
        /*0018*/ 	.byte	0x04, 0x17
        /*001a*/ 	.short	(.L_11 - .L_10)
.L_10:
        /*001c*/ 	.word	0x00000000
        /*0020*/ 	.short	0x0003
        /*0022*/ 	.short	0x0018
        /*0024*/ 	.byte	0x00, 0xf0, 0x11, 0x00


	//----- nvinfo : EIATTR_KPARAM_INFO
	.align		4
.L_11:
        /*0028*/ 	.byte	0x04, 0x17
        /*002a*/ 	.short	(.L_13 - .L_12)
.L_12:
        /*002c*/ 	.word	0x00000000
        /*0030*/ 	.short	0x0002
        /*0032*/ 	.short	0x0010
        /*0034*/ 	.byte	0x00, 0xf5, 0x21, 0x00


	//----- nvinfo : EIATTR_KPARAM_INFO
	.align		4
.L_13:
        /*0038*/ 	.byte	0x04, 0x17
        /*003a*/ 	.short	(.L_15 - .L_14)
.L_14:
        /*003c*/ 	.word	0x00000000
        /*0040*/ 	.short	0x0001
        /*0042*/ 	.short	0x0008
        /*0044*/ 	.byte	0x00, 0xf5, 0x21, 0x00


	//----- nvinfo : EIATTR_KPARAM_INFO
	.align		4
.L_15:
        /*0048*/ 	.byte	0x04, 0x17
        /*004a*/ 	.short	(.L_17 - .L_16)
.L_16:
        /*004c*/ 	.word	0x00000000
        /*0050*/ 	.short	0x0000
        /*0052*/ 	.short	0x0000
        /*0054*/ 	.byte	0x00, 0xf5, 0x21, 0x00


	//----- nvinfo : EIATTR_SPARSE_MMA_MASK
	.align		4
.L_17:
        /*0058*/ 	.byte	0x03, 0x50
        /*005a*/ 	.short	0x0000


	//----- nvinfo : EIATTR_MAXREG_COUNT
	.align		4
        /*005c*/ 	.byte	0x03, 0x1b
        /*005e*/ 	.short	0x00ff


	//----- nvinfo : EIATTR_MERCURY_ISA_VERSION
	.align		4
        /*0060*/ 	.byte	0x03, 0x5f
        /*0062*/ 	.short	0x0101


	//----- nvinfo : EIATTR_VRC_CTA_INIT_COUNT
	.align		4
        /*0064*/ 	.byte	0x02, 0x4a
	.zero		1
	.zero		1


	//----- nvinfo : EIATTR_EXIT_INSTR_OFFSETS
	.align		4
        /*0068*/ 	.byte	0x04, 0x1c
        /*006a*/ 	.short	(.L_19 - .L_18)


	//   ....[0]....
.L_18:
        /*006c*/ 	.word	0x00000040


	//   ....[1]....
        /*0070*/ 	.word	0x000008b0


	//   ....[2]....
        /*0074*/ 	.word	0x00000c90


	//   ....[3]....
        /*0078*/ 	.word	0x00000ea0


	//   ....[4]....
        /*007c*/ 	.word	0x00001030


	//   ....[5]....
        /*0080*/ 	.word	0x00001150


	//----- nvinfo : EIATTR_CBANK_PARAM_SIZE
	.align		4
.L_19:
        /*0084*/ 	.byte	0x03, 0x19
        /*0086*/ 	.short	0x0020


	//----- nvinfo : EIATTR_PARAM_CBANK
	.align		4
        /*0088*/ 	.byte	0x04, 0x0a
        /*008a*/ 	.short	(.L_21 - .L_20)
	.align		4
.L_20:
        /*008c*/ 	.word	index@(.nv.constant0._Z10joinMatrixPfS_S_ii)
        /*0090*/ 	.short	0x0380
        /*0092*/ 	.short	0x0020


	//----- nvinfo : EIATTR_SW_WAR
	.align		4
.L_21:
        /*0094*/ 	.byte	0x04, 0x36
        /*0096*/ 	.short	(.L_23 - .L_22)
.L_22:
        /*0098*/ 	.word	0x00000008
.L_23:


//--------------------- .nv.callgraph             --------------------------
	.section	.nv.callgraph,"",@"SHT_CUDA_CALLGRAPH"
	.align	4
	.sectionentsize	8
	.align		4
        /*0000*/ 	.word	0x00000000
	.align		4
        /*0004*/ 	.word	0xffffffff
	.align		4
        /*0008*/ 	.word	0x00000000
	.align		4
        /*000c*/ 	.word	0xfffffffe
	.align		4
        /*0010*/ 	.word	0x00000000
	.align		4
        /*0014*/ 	.word	0xfffffffd
	.align		4
        /*0018*/ 	.word	0x00000000
	.align		4
        /*001c*/ 	.word	0xfffffffc


//--------------------- .text._Z10joinMatrixPfS_S_ii --------------------------
	.section	.text._Z10joinMatrixPfS_S_ii,"ax",@progbits
	.align	128
        .global         _Z10joinMatrixPfS_S_ii
        .type           _Z10joinMatrixPfS_S_ii,@function
        .size           _Z10joinMatrixPfS_S_ii,(.L_x_12 - _Z10joinMatrixPfS_S_ii)
        .other          _Z10joinMatrixPfS_S_ii,@"STO_CUDA_ENTRY STV_DEFAULT"
_Z10joinMatrixPfS_S_ii:
.text._Z10joinMatrixPfS_S_ii:
[----:B------:R-:W-:Y:S01]  /*0000*/  LDC R1, c[0x0][0x37c] ;  /* 0x0000df00ff017b82 */ /* 0x000fe20000000800 */
[----:B------:R-:W0:Y:S01]  /*0010*/  S2R R2, SR_TID.X ;  /* 0x0000000000027919 */ /* 0x000e220000002100 */
[----:B------:R-:W0:Y:S02]  /*0020*/  LDCU UR8, c[0x0][0x398] ;  /* 0x00007300ff0877ac */ /* 0x000e240008000800 */
[----:B0-----:R-:W-:-:S13]  /*0030*/  ISETP.GE.AND P0, PT, R2, UR8, PT ;  /* 0x0000000802007c0c */ /* 0x001fda000bf06270 */
[----:B------:R-:W-:Y:S05]  /*0040*/  @P0 EXIT ;  /* 0x000000000000094d */ /* 0x000fea0003800000 */
[----:B------:R-:W0:Y:S01]  /*0050*/  LDCU UR5, c[0x0][0x39c] ;  /* 0x00007380ff0577ac */ /* 0x000e220008000800 */
[----:B------:R-:W-:Y:S01]  /*0060*/  IMAD R3, R2, UR8, RZ ;  /* 0x0000000802037c24 */ /* 0x000fe2000f8e02ff */
[----:B------:R-:W1:Y:S01]  /*0070*/  LDCU.64 UR10, c[0x0][0x390] ;  /* 0x00007200ff0a77ac */ /* 0x000e620008000a00 */
[----:B------:R-:W-:Y:S01]  /*0080*/  UIADD3 UR6, UPT, UPT, UR8, -0x1, URZ ;  /* 0xffffffff08067890 */ /* 0x000fe2000fffe0ff */
[----:B------:R-:W-:Y:S01]  /*0090*/  UMOV UR7, 0x0 ;  /* 0x0000000000077882 */ /* 0x000fe20000000000 */
[----:B------:R-:W-:Y:S02]  /*00a0*/  ULOP3.LUT UR14, UR8, 0xf, URZ, 0xc0, !UPT ;  /* 0x0000000f080e7892 */ /* 0x000fe4000f8ec0ff */
[----:B------:R-:W-:Y:S01]  /*00b0*/  UISETP.GE.U32.AND UP0, UPT, UR6, 0xf, UPT ;  /* 0x0000000f0600788c */ /* 0x000fe2000bf06070 */
[----:B------:R-:W-:Y:S02]  /*00c0*/  UMOV UR4, URZ ;  /* 0x000000ff00047c82 */ /* 0x000fe40008000000 */
[----:B------:R-:W-:Y:S01]  /*00d0*/  UMOV UR6, 0x20 ;  /* 0x0000002000067882 */ /* 0x000fe20000000000 */
[----:B------:R-:W2:Y:S01]  /*00e0*/  LDCU.64 UR16, c[0x0][0x358] ;  /* 0x00006b00ff1077ac */ /* 0x000ea20008000a00 */
[----:B0-----:R-:W-:-:S02]  /*00f0*/  UIADD3 UR5, UPT, UPT, UR8, UR5, URZ ;  /* 0x0000000508057290 */ /* 0x001fc4000fffe0ff */
[----:B-1----:R-:W-:-:S04]  /*0100*/  UIMAD.WIDE.U32 UR6, UR10, 0x1, UR6 ;  /* 0x000000010a0678a5 */ /* 0x002fc8000f8e0006 */
[----:B------:R-:W-:Y:S01]  /*0110*/  IMAD R0, R2, UR5, RZ ;  /* 0x0000000502007c24 */ /* 0x000fe2000f8e02ff */
[----:B------:R-:W-:Y:S07]  /*0120*/  BRA.U !UP0, `(.L_x_0) ;  /* 0x0000000108d47547 */ /* 0x000fee000b800000 */
[----:B------:R-:W0:Y:S01]  /*0130*/  LDCU.64 UR12, c[0x0][0x380] ;  /* 0x00007000ff0c77ac */ /* 0x000e220008000a00 */
[----:B------:R-:W-:Y:S02]  /*0140*/  IMAD.MOV.U32 R8, RZ, RZ, R0 ;  /* 0x000000ffff087224 */ /* 0x000fe400078e0000 */
[----:B------:R-:W-:Y:S01]  /*0150*/  IMAD.MOV.U32 R9, RZ, RZ, R3 ;  /* 0x000000ffff097224 */ /* 0x000fe200078e0003 */
[----:B------:R-:W-:Y:S02]  /*0160*/  ULOP3.LUT UR4, UR8, 0xfffffff0, URZ, 0xc0, !UPT ;  /* 0xfffffff008047892 */ /* 0x000fe4000f8ec0ff */
[----:B------:R-:W-:Y:S02]  /*0170*/  UIADD3 UR5, UPT, UPT, UR7, UR11, URZ ;  /* 0x0000000b07057290 */ /* 0x000fe4000fffe0ff */
[----:B------:R-:W-:Y:S02]  /*0180*/  UIADD3 UR10, UPT, UPT, -UR4, URZ, URZ ;  /* 0x000000ff040a7290 */ /* 0x000fe4000fffe1ff */
[----:B0-----:R-:W-:-:S04]  /*0190*/  UIADD3 UR8, UP0, UPT, UR12, 0x20, URZ ;  /* 0x000000200c087890 */ /* 0x001fc8000ff1e0ff */
[----:B------:R-:W-:-:S12]  /*01a0*/  UIADD3.X UR9, UPT, UPT, URZ, UR13, URZ, UP0, !UPT ;  /* 0x0000000dff097290 */ /* 0x000fd800087fe4ff */
.L_x_1:
[----:B------:R-:W-:Y:S01]  /*01b0*/  MOV R4, UR8 ;  /* 0x0000000800047c02 */ /* 0x000fe20008000f00 */
[----:B------:R-:W-:-:S04]  /*01c0*/  IMAD.U32 R5, RZ, RZ, UR9 ;  /* 0x00000009ff057e24 */ /* 0x000fc8000f8e00ff */
[----:B------:R-:W-:-:S05]  /*01d0*/  IMAD.WIDE R4, R9, 0x4, R4 ;  /* 0x0000000409047825 */ /* 0x000fca00078e0204 */
[----:B--2-4-:R-:W2:Y:S01]  /*01e0*/  LDG.E R13, desc[UR16][R4.64+-0x20] ;  /* 0xffffe010040d7981 */ /* 0x014ea2000c1e1900 */
[----:B------:R-:W-:Y:S01]  /*01f0*/  MOV R10, UR6 ;  /* 0x00000006000a7c02 */ /* 0x000fe20008000f00 */
[----:B------:R-:W-:Y:S02]  /*0200*/  IMAD.U32 R7, RZ, RZ, UR5 ;  /* 0x00000005ff077e24 */ /* 0x000fe4000f8e00ff */
[----:B------:R-:W-:Y:S02]  /*0210*/  IMAD.U32 R11, RZ, RZ, UR7 ;  /* 0x00000007ff0b7e24 */ /* 0x000fe4000f8e00ff */
[----:B------:R-:W-:-:S04]  /*0220*/  IMAD.MOV.U32 R6, RZ, RZ, R10 ;  /* 0x000000ffff067224 */ /* 0x000fc800078e000a */
[----:B------:R-:W-:-:S05]  /*0230*/  IMAD.WIDE R6, R8, 0x4, R6 ;  /* 0x0000000408067825 */ /* 0x000fca00078e0206 */
[----:B--2---:R0:W-:Y:S04]  /*0240*/  STG.E desc[UR16][R6.64+-0x20], R13 ;  /* 0xffffe00d06007986 */ /* 0x0041e8000c101910 */
[----:B------:R-:W2:Y:S04]  /*0250*/  LDG.E R11, desc[UR16][R4.64+-0x1c] ;  /* 0xffffe410040b7981 */ /* 0x000ea8000c1e1900 */
[----:B--2---:R1:W-:Y:S04]  /*0260*/  STG.E desc[UR16][R6.64+-0x1c], R11 ;  /* 0xffffe40b06007986 */ /* 0x0043e8000c101910 */
[----:B------:R-:W2:Y:S04]  /*0270*/  LDG.E R15, desc[UR16][R4.64+-0x18] ;  /* 0xffffe810040f7981 */ /* 0x000ea8000c1e1900 */
[----:B--2---:R2:W-:Y:S04]  /*0280*/  STG.E desc[UR16][R6.64+-0x18], R15 ;  /* 0xffffe80f06007986 */ /* 0x0045e8000c101910 */
[----:B------:R-:W3:Y:S04]  /*0290*/  LDG.E R17, desc[UR16][R4.64+-0x14] ;  /* 0xffffec1004117981 */ /* 0x000ee8000c1e1900 */
[----:B---3--:R3:W-:Y:S04]  /*02a0*/  STG.E desc[UR16][R6.64+-0x14], R17 ;  /* 0xffffec1106007986 */ /* 0x0087e8000c101910 */
[----:B------:R-:W4:Y:S04]  /*02b0*/  LDG.E R19, desc[UR16][R4.64+-0x10] ;  /* 0xfffff01004137981 */ /* 0x000f28000c1e1900 */
[----:B----4-:R4:W-:Y:S04]  /*02c0*/  STG.E desc[UR16][R6.64+-0x10], R19 ;  /* 0xfffff01306007986 */ /* 0x0109e8000c101910 */
[----:B------:R-:W5:Y:S04]  /*02d0*/  LDG.E R21, desc[UR16][R4.64+-0xc] ;  /* 0xfffff41004157981 */ /* 0x000f68000c1e1900 */
[----:B-----5:R5:W-:Y:S04]  /*02e0*/  STG.E desc[UR16][R6.64+-0xc], R21 ;  /* 0xfffff41506007986 */ /* 0x020be8000c101910 */
[----:B0-----:R-:W2:Y:S04]  /*02f0*/  LDG.E R13, desc[UR16][R4.64+-0x8] ;  /* 0xfffff810040d7981 */ /* 0x001ea8000c1e1900 */
[----:B--2---:R0:W-:Y:S04]  /*0300*/  STG.E desc[UR16][R6.64+-0x8], R13 ;  /* 0xfffff80d06007986 */ /* 0x0041e8000c101910 */
[----:B-1----:R-:W2:Y:S04]  /*0310*/  LDG.E R11, desc[UR16][R4.64+-0x4] ;  /* 0xfffffc10040b7981 */ /* 0x002ea8000c1e1900 */
[----:B--2---:R1:W-:Y:S04]  /*0320*/  STG.E desc[UR16][R6.64+-0x4], R11 ;  /* 0xfffffc0b06007986 */ /* 0x0043e8000c101910 */
[----:B------:R-:W2:Y:S04]  /*0330*/  LDG.E R15, desc[UR16][R4.64] ;  /* 0x00000010040f7981 */ /* 0x000ea8000c1e1900 */
[----:B--2---:R2:W-:Y:S04]  /*0340*/  STG.E desc[UR16][R6.64], R15 ;  /* 0x0000000f06007986 */ /* 0x0045e8000c101910 */
[----:B---3--:R-:W3:Y:S04]  /*0350*/  LDG.E R17, desc[UR16][R4.64+0x4] ;  /* 0x0000041004117981 */ /* 0x008ee8000c1e1900 */
[----:B---3--:R3:W-:Y:S04]  /*0360*/  STG.E desc[UR16][R6.64+0x4], R17 ;  /* 0x0000041106007986 */ /* 0x0087e8000c101910 */
[----:B----4-:R-:W4:Y:S04]  /*0370*/  LDG.E R19, desc[UR16][R4.64+0x8] ;  /* 0x0000081004137981 */ /* 0x010f28000c1e1900 */
[----:B----4-:R4:W-:Y:S04]  /*0380*/  STG.E desc[UR16][R6.64+0x8], R19 ;  /* 0x0000081306007986 */ /* 0x0109e8000c101910 */
[----:B-----5:R-:W5:Y:S04]  /*0390*/  LDG.E R21, desc[UR16][R4.64+0xc] ;  /* 0x00000c1004157981 */ /* 0x020f68000c1e1900 */
[----:B-----5:R4:W-:Y:S04]  /*03a0*/  STG.E desc[UR16][R6.64+0xc], R21 ;  /* 0x00000c1506007986 */ /* 0x0209e8000c101910 */
[----:B0-----:R-:W5:Y:S04]  /*03b0*/  LDG.E R13, desc[UR16][R4.64+0x10] ;  /* 0x00001010040d7981 */ /* 0x001f68000c1e1900 */
[----:B-----5:R4:W-:Y:S04]  /*03c0*/  STG.E desc[UR16][R6.64+0x10], R13 ;  /* 0x0000100d06007986 */ /* 0x0209e8000c101910 */
[----:B-1----:R-:W5:Y:S04]  /*03d0*/  LDG.E R11, desc[UR16][R4.64+0x14] ;  /* 0x00001410040b7981 */ /* 0x002f68000c1e1900 */
[----:B-----5:R4:W-:Y:S04]  /*03e0*/  STG.E desc[UR16][R6.64+0x14], R11 ;  /* 0x0000140b06007986 */ /* 0x0209e8000c101910 */
[----:B--2---:R-:W2:Y:S04]  /*03f0*/  LDG.E R15, desc[UR16][R4.64+0x18] ;  /* 0x00001810040f7981 */ /* 0x004ea8000c1e1900 */
[----:B--2---:R4:W-:Y:S04]  /*0400*/  STG.E desc[UR16][R6.64+0x18], R15 ;  /* 0x0000180f06007986 */ /* 0x0049e8000c101910 */
[----:B---3--:R-:W2:Y:S01]  /*0410*/  LDG.E R17, desc[UR16][R4.64+0x1c] ;  /* 0x00001c1004117981 */ /* 0x008ea2000c1e1900 */
[----:B------:R-:W-:Y:S01]  /*0420*/  UIADD3 UR10, UPT, UPT, UR10, 0x10, URZ ;  /* 0x000000100a0a7890 */ /* 0x000fe2000fffe0ff */
[----:B------:R-:W-:Y:S01]  /*0430*/  IADD3 R9, PT, PT, R9, 0x10, RZ ;  /* 0x0000001009097810 */ /* 0x000fe20007ffe0ff */
[----:B------:R-:W-:-:S02]  /*0440*/  VIADD R8, R8, 0x10 ;  /* 0x0000001008087836 */ /* 0x000fc40000000000 */
[----:B------:R-:W-:Y:S01]  /*0450*/  UISETP.NE.AND UP0, UPT, UR10, URZ, UPT ;  /* 0x000000ff0a00728c */ /* 0x000fe2000bf05270 */
[----:B--2---:R4:W-:Y:S08]  /*0460*/  STG.E desc[UR16][R6.64+0x1c], R17 ;  /* 0x00001c1106007986 */ /* 0x0049f0000c101910 */
[----:B------:R-:W-:Y:S05]  /*0470*/  BRA.U UP0, `(.L_x_1) ;  /* 0xfffffffd004c7547 */ /* 0x000fea000b83ffff */
.L_x_0:
[----:B------:R-:W-:-:S09]  /*0480*/  UISETP.NE.AND UP0, UPT, UR14, URZ, UPT ;  /* 0x000000ff0e00728c */ /* 0x000fd2000bf05270 */
[----:B------:R-:W-:Y:S05]  /*0490*/  BRA.U !UP0, `(.L_x_2) ;  /* 0x0000000108fc7547 */ /* 0x000fea000b800000 */
[----:B------:R-:W0:Y:S01]  /*04a0*/  LDCU UR5, c[0x0][0x398] ;  /* 0x00007300ff0577ac */ /* 0x000e220008000800 */
[----:B------:R-:W-:Y:S02]  /*04b0*/  UISETP.GE.U32.AND UP0, UPT, UR14, 0x8, UPT ;  /* 0x000000080e00788c */ /* 0x000fe4000bf06070 */
[----:B0-----:R-:W-:-:S04]  /*04c0*/  ULOP3.LUT UR6, UR5, 0x7, URZ, 0xc0, !UPT ;  /* 0x0000000705067892 */ /* 0x001fc8000f8ec0ff */
[----:B------:R-:W-:-:S03]  /*04d0*/  UISETP.NE.AND UP1, UPT, UR6, URZ, UPT ;  /* 0x000000ff0600728c */ /* 0x000fc6000bf25270 */
[----:B------:R-:W-:Y:S08]  /*04e0*/  BRA.U !UP0, `(.L_x_3) ;  /* 0x00000001085c7547 */ /* 0x000ff0000b800000 */
[----:B------:R-:W0:Y:S01]  /*04f0*/  LDC.64 R4, c[0x0][0x380] ;  /* 0x0000e000ff047b82 */ /* 0x000e220000000a00 */
[----:B----4-:R-:W-:-:S05]  /*0500*/  IADD3 R7, PT, PT, R3, UR4, RZ ;  /* 0x0000000403077c10 */ /* 0x010fca000fffe0ff */
[----:B0-----:R-:W-:Y:S02]  /*0510*/  IMAD.WIDE R4, R7, 0x4, R4 ;  /* 0x0000000407047825 */ /* 0x001fe400078e0204 */
[----:B------:R-:W0:Y:S03]  /*0520*/  LDC.64 R6, c[0x0][0x390] ;  /* 0x0000e400ff067b82 */ /* 0x000e260000000a00 */
[----:B--2---:R-:W2:Y:S01]  /*0530*/  LDG.E R9, desc[UR16][R4.64] ;  /* 0x0000001004097981 */ /* 0x004ea2000c1e1900 */
[----:B------:R-:W-:-:S04]  /*0540*/  VIADD R11, R0, UR4 ;  /* 0x00000004000b7c36 */ /* 0x000fc80008000000 */
[----:B0-----:R-:W-:-:S05]  /*0550*/  IMAD.WIDE R6, R11, 0x4, R6 ;  /* 0x000000040b067825 */ /* 0x001fca00078e0206 */
[----:B--2---:R0:W-:Y:S04]  /*0560*/  STG.E desc[UR16][R6.64], R9 ;  /* 0x0000000906007986 */ /* 0x0041e8000c101910 */
[----:B------:R-:W2:Y:S04]  /*0570*/  LDG.E R11, desc[UR16][R4.64+0x4] ;  /* 0x00000410040b7981 */ /* 0x000ea8000c1e1900 */
        /* <DEDUP_REMOVED lines=9> */
[----:B0-----:R-:W2:Y:S04]  /*0610*/  LDG.E R9, desc[UR16][R4.64+0x18] ;  /* 0x0000181004097981 */ /* 0x001ea8000c1e1900 */
[----:B--2---:R3:W-:Y:S04]  /*0620*/  STG.E desc[UR16][R6.64+0x18], R9 ;  /* 0x0000180906007986 */ /* 0x0047e8000c101910 */
[----:B-1----:R-:W2:Y:S01]  /*0630*/  LDG.E R11, desc[UR16][R4.64+0x1c] ;  /* 0x00001c10040b7981 */ /* 0x002ea2000c1e1900 */
[----:B------:R-:W-:-:S03]  /*0640*/  UIADD3 UR4, UPT, UPT, UR4, 0x8, URZ ;  /* 0x0000000804047890 */ /* 0x000fc6000fffe0ff */
[----:B--2---:R3:W-:Y:S09]  /*0650*/  STG.E desc[UR16][R6.64+0x1c], R11 ;  /* 0x00001c0b06007986 */ /* 0x0047f2000c101910 */
.L_x_3:
[----:B------:R-:W-:Y:S05]  /*0660*/  BRA.U !UP1, `(.L_x_2) ;  /* 0x0000000109887547 */ /* 0x000fea000b800000 */
[----:B------:R-:W-:Y:S02]  /*0670*/  UISETP.GE.U32.AND UP0, UPT, UR6, 0x4, UPT ;  /* 0x000000040600788c */ /* 0x000fe4000bf06070 */
[----:B------:R-:W-:-:S04]  /*0680*/  ULOP3.LUT UR5, UR5, 0x3, URZ, 0xc0, !UPT ;  /* 0x0000000305057892 */ /* 0x000fc8000f8ec0ff */
[----:B------:R-:W-:-:S03]  /*0690*/  UISETP.NE.AND UP1, UPT, UR5, URZ, UPT ;  /* 0x000000ff0500728c */ /* 0x000fc6000bf25270 */
[----:B------:R-:W-:Y:S08]  /*06a0*/  BRA.U !UP0, `(.L_x_4) ;  /* 0x00000001083c7547 */ /* 0x000ff0000b800000 */
[----:B------:R-:W0:Y:S01]  /*06b0*/  LDC.64 R4, c[0x0][0x380] ;  /* 0x0000e000ff047b82 */ /* 0x000e220000000a00 */
[----:B---34-:R-:W-:-:S05]  /*06c0*/  IADD3 R7, PT, PT, R3, UR4, RZ ;  /* 0x0000000403077c10 */ /* 0x018fca000fffe0ff */
        /* <DEDUP_REMOVED lines=10> */
[----:B------:R-:W2:Y:S01]  /*0770*/  LDG.E R15, desc[UR16][R4.64+0xc] ;  /* 0x00000c10040f7981 */ /* 0x000ea2000c1e1900 */
[----:B------:R-:W-:-:S03]  /*0780*/  UIADD3 UR4, UPT, UPT, UR4, 0x4, URZ ;  /* 0x0000000404047890 */ /* 0x000fc6000fffe0ff */
[----:B--2---:R0:W-:Y:S09]  /*0790*/  STG.E desc[UR16][R6.64+0xc], R15 ;  /* 0x00000c0f06007986 */ /* 0x0041f2000c101910 */
.L_x_4:
[----:B------:R-:W-:Y:S05]  /*07a0*/  BRA.U !UP1, `(.L_x_2) ;  /* 0x0000000109387547 */ /* 0x000fea000b800000 */
[----:B0--3--:R-:W0:Y:S01]  /*07b0*/  LDC.64 R8, c[0x0][0x390] ;  /* 0x0000e400ff087b82 */ /* 0x009e220000000a00 */
[----:B----4-:R-:W-:Y:S01]  /*07c0*/  IADD3 R13, PT, PT, R3, UR4, RZ ;  /* 0x00000004030d7c10 */ /* 0x010fe2000fffe0ff */
[----:B------:R-:W-:Y:S01]  /*07d0*/  VIADD R3, R0, UR4 ;  /* 0x0000000400037c36 */ /* 0x000fe20008000000 */
[----:B------:R-:W-:-:S05]  /*07e0*/  UIADD3 UR5, UPT, UPT, -UR5, URZ, URZ ;  /* 0x000000ff05057290 */ /* 0x000fca000fffe1ff */
[----:B------:R-:W1:Y:S07]  /*07f0*/  LDC.64 R10, c[0x0][0x380] ;  /* 0x0000e000ff0a7b82 */ /* 0x000e6e0000000a00 */
.L_x_5:
[----:B01----:R-:W-:-:S06]  /*0800*/  IMAD.WIDE R6, R13, 0x4, R10 ;  /* 0x000000040d067825 */ /* 0x003fcc00078e020a */
[----:B--2---:R-:W2:Y:S01]  /*0810*/  LDG.E R7, desc[UR16][R6.64] ;  /* 0x0000001006077981 */ /* 0x004ea2000c1e1900 */
[C---:B0-----:R-:W-:Y:S01]  /*0820*/  IMAD.WIDE R4, R3.reuse, 0x4, R8 ;  /* 0x0000000403047825 */ /* 0x041fe200078e0208 */
[----:B------:R-:W-:Y:S01]  /*0830*/  UIADD3 UR5, UPT, UPT, UR5, 0x1, URZ ;  /* 0x0000000105057890 */ /* 0x000fe2000fffe0ff */
[----:B------:R-:W-:Y:S02]  /*0840*/  IADD3 R3, PT, PT, R3, 0x1, RZ ;  /* 0x0000000103037810 */ /* 0x000fe40007ffe0ff */
[----:B------:R-:W-:Y:S01]  /*0850*/  VIADD R13, R13, 0x1 ;  /* 0x000000010d0d7836 */ /* 0x000fe20000000000 */
[----:B------:R-:W-:Y:S01]  /*0860*/  UISETP.NE.AND UP0, UPT, UR5, URZ, UPT ;  /* 0x000000ff0500728c */ /* 0x000fe2000bf05270 */
[----:B--2---:R0:W-:Y:S08]  /*0870*/  STG.E desc[UR16][R4.64], R7 ;  /* 0x0000000704007986 */ /* 0x0041f0000c101910 */
[----:B------:R-:W-:Y:S05]  /*0880*/  BRA.U UP0, `(.L_x_5) ;  /* 0xfffffffd00dc7547 */ /* 0x000fea000b83ffff */
.L_x_2:
[----:B0-----:R-:W0:Y:S02]  /*0890*/  LDC R5, c[0x0][0x39c] ;  /* 0x0000e700ff057b82 */ /* 0x001e240000000800 */
[----:B0-----:R-:W-:-:S13]  /*08a0*/  ISETP.GE.AND P0, PT, R5, 0x1, PT ;  /* 0x000000010500780c */ /* 0x001fda0003f06270 */
[----:B--2---:R-:W-:Y:S05]  /*08b0*/  @!P0 EXIT ;  /* 0x000000000000894d */ /* 0x004fea0003800000 */
[----:B------:R-:W0:Y:S01]  /*08c0*/  LDCU UR6, c[0x0][0x398] ;  /* 0x00007300ff0677ac */ /* 0x000e220008000800 */
[C---:B------:R-:W-:Y:S01]  /*08d0*/  ISETP.GE.U32.AND P1, PT, R5.reuse, 0x10, PT ;  /* 0x000000100500780c */ /* 0x040fe20003f26070 */
[----:B------:R-:W-:Y:S01]  /*08e0*/  HFMA2 R3, -RZ, RZ, 0, 0 ;  /* 0x00000000ff037431 */ /* 0x000fe200000001ff */
[----:B------:R-:W-:Y:S01]  /*08f0*/  LOP3.LUT R12, R5, 0xf, RZ, 0xc0, !PT ;  /* 0x0000000f050c7812 */ /* 0x000fe200078ec0ff */
[----:B------:R-:W-:-:S03]  /*0900*/  IMAD R2, R2, R5, RZ ;  /* 0x0000000502027224 */ /* 0x000fc600078e02ff */
[----:B------:R-:W-:Y:S01]  /*0910*/  ISETP.NE.AND P0, PT, R12, RZ, PT ;  /* 0x000000ff0c00720c */ /* 0x000fe20003f05270 */
[----:B0-----:R-:W-:-:S06]  /*0920*/  VIADD R4, R0, UR6 ;  /* 0x0000000600047c36 */ /* 0x001fcc0008000000 */
[----:B------:R-:W-:Y:S06]  /*0930*/  @!P1 BRA `(.L_x_6) ;  /* 0x0000000000d49947 */ /* 0x000fec0003800000 */
[----:B---34-:R-:W0:Y:S01]  /*0940*/  LDC.64 R6, c[0x0][0x388] ;  /* 0x0000e200ff067b82 */ /* 0x018e220000000a00 */
[----:B------:R-:W1:Y:S01]  /*0950*/  LDCU.64 UR4, c[0x0][0x390] ;  /* 0x00007200ff0477ac */ /* 0x000e620008000a00 */
[----:B------:R-:W-:Y:S01]  /*0960*/  LOP3.LUT R3, R5, 0x7ffffff0, RZ, 0xc0, !PT ;  /* 0x7ffffff005037812 */ /* 0x000fe200078ec0ff */
[----:B------:R-:W-:-:S03]  /*0970*/  IMAD.MOV.U32 R10, RZ, RZ, R4 ;  /* 0x000000ffff0a7224 */ /* 0x000fc600078e0004 */
[----:B------:R-:W-:Y:S01]  /*0980*/  IADD3 R11, PT, PT, -R3, RZ, RZ ;  /* 0x000000ff030b7210 */ /* 0x000fe20007ffe1ff */
[----:B-1----:R-:W-:-:S04]  /*0990*/  UIADD3 UR4, UP0, UPT, UR4, 0x20, URZ ;  /* 0x0000002004047890 */ /* 0x002fc8000ff1e0ff */
[----:B------:R-:W-:Y:S01]  /*09a0*/  UIADD3.X UR5, UPT, UPT, URZ, UR5, URZ, UP0, !UPT ;  /* 0x00000005ff057290 */ /* 0x000fe200087fe4ff */
[----:B0-----:R-:W-:-:S03]  /*09b0*/  IMAD.WIDE.U32 R6, R2, 0x4, R6 ;  /* 0x0000000402067825 */ /* 0x001fc600078e0006 */
[----:B------:R-:W-:-:S04]  /*09c0*/  IADD3 R14, P1, PT, R6, 0x20, RZ ;  /* 0x00000020060e7810 */ /* 0x000fc80007f3e0ff */
[----:B------:R-:W-:-:S09]  /*09d0*/  IADD3.X R21, PT, PT, RZ, R7, RZ, P1, !PT ;  /* 0x00000007ff157210 */ /* 0x000fd20000ffe4ff */
.L_x_7:
[----:B------:R-:W-:Y:S01]  /*09e0*/  IMAD.MOV.U32 R6, RZ, RZ, R14 ;  /* 0x000000ffff067224 */ /* 0x000fe200078e000e */
[----:B------:R-:W-:-:S05]  /*09f0*/  MOV R7, R21 ;  /* 0x0000001500077202 */ /* 0x000fca0000000f00 */
[----:B0-----:R-:W2:Y:S01]  /*0a00*/  LDG.E R13, desc[UR16][R6.64+-0x20] ;  /* 0xffffe010060d7981 */ /* 0x001ea2000c1e1900 */
[----:B------:R-:W-:Y:S01]  /*0a10*/  MOV R9, UR5 ;  /* 0x0000000500097c02 */ /* 0x000fe20008000f00 */
[----:B------:R-:W-:-:S04]  /*0a20*/  IMAD.U32 R8, RZ, RZ, UR4 ;  /* 0x00000004ff087e24 */ /* 0x000fc8000f8e00ff */
        /* <DEDUP_REMOVED lines=28> */
[----:B--2---:R-:W2:Y:S01]  /*0bf0*/  LDG.E R17, desc[UR16][R6.64+0x18] ;  /* 0x0000181006117981 */ /* 0x004ea2000c1e1900 */
[----:B------:R-:W-:-:S05]  /*0c00*/  VIADD R11, R11, 0x10 ;  /* 0x000000100b0b7836 */ /* 0x000fca0000000000 */
[----:B------:R-:W-:Y:S01]  /*0c10*/  ISETP.NE.AND P1, PT, R11, RZ, PT ;  /* 0x000000ff0b00720c */ /* 0x000fe20003f25270 */
[----:B--2---:R0:W-:Y:S04]  /*0c20*/  STG.E desc[UR16][R8.64+0x18], R17 ;  /* 0x0000181108007986 */ /* 0x0041e8000c101910 */
[----:B---3--:R-:W2:Y:S01]  /*0c30*/  LDG.E R19, desc[UR16][R6.64+0x1c] ;  /* 0x00001c1006137981 */ /* 0x008ea2000c1e1900 */
[----:B------:R-:W-:Y:S01]  /*0c40*/  IADD3 R14, P2, PT, R6, 0x40, RZ ;  /* 0x00000040060e7810 */ /* 0x000fe20007f5e0ff */
[----:B------:R-:W-:-:S03]  /*0c50*/  VIADD R10, R10, 0x10 ;  /* 0x000000100a0a7836 */ /* 0x000fc60000000000 */
[----:B----4-:R-:W-:Y:S01]  /*0c60*/  IADD3.X R21, PT, PT, RZ, R7, RZ, P2, !PT ;  /* 0x00000007ff157210 */ /* 0x010fe200017fe4ff */
[----:B--2---:R0:W-:Y:S02]  /*0c70*/  STG.E desc[UR16][R8.64+0x1c], R19 ;  /* 0x00001c1308007986 */ /* 0x0041e4000c101910 */
[----:B------:R-:W-:Y:S06]  /*0c80*/  @P1 BRA `(.L_x_7) ;  /* 0xfffffffc00541947 */ /* 0x000fec000383ffff */
.L_x_6:
[----:B------:R-:W-:Y:S05]  /*0c90*/  @!P0 EXIT ;  /* 0x000000000000894d */ /* 0x000fea0003800000 */
[----:B------:R-:W-:Y:S02]  /*0ca0*/  ISETP.GE.U32.AND P1, PT, R12, 0x8, PT ;  /* 0x000000080c00780c */ /* 0x000fe40003f26070 */
[----:B------:R-:W-:-:S04]  /*0cb0*/  LOP3.LUT R14, R5, 0x7, RZ, 0xc0, !PT ;  /* 0x00000007050e7812 */ /* 0x000fc800078ec0ff */
[----:B------:R-:W-:-:S07]  /*0cc0*/  ISETP.NE.AND P0, PT, R14, RZ, PT ;  /* 0x000000ff0e00720c */ /* 0x000fce0003f05270 */
[----:B------:R-:W-:Y:S06]  /*0cd0*/  @!P1 BRA `(.L_x_8) ;  /* 0x0000000000709947 */ /* 0x000fec0003800000 */
[----:B---34-:R-:W1:Y:S01]  /*0ce0*/  LDC.64 R10, c[0x0][0x388] ;  /* 0x0000e200ff0a7b82 */ /* 0x018e620000000a00 */
[----:B------:R-:W-:Y:S01]  /*0cf0*/  IADD3 R7, PT, PT, R2, R3, RZ ;  /* 0x0000000302077210 */ /* 0x000fe20007ffe0ff */
[----:B------:R-:W2:Y:S06]  /*0d00*/  LDCU.64 UR4, c[0x0][0x388] ;  /* 0x00007100ff0477ac */ /* 0x000eac0008000a00 */
[----:B0-----:R-:W0:Y:S01]  /*0d10*/  LDC.64 R8, c[0x0][0x390] ;  /* 0x0000e400ff087b82 */ /* 0x001e220000000a00 */
[----:B-1----:R-:W-:-:S06]  /*0d20*/  IMAD.WIDE.U32 R10, R7, 0x4, R10 ;  /* 0x00000004070a7825 */ /* 0x002fcc00078e000a */
[----:B------:R-:W3:Y:S01]  /*0d30*/  LDG.E R11, desc[UR16][R10.64] ;  /* 0x000000100a0b7981 */ /* 0x000ee2000c1e1900 */
[----:B------:R-:W-:Y:S01]  /*0d40*/  IADD3 R12, P1, PT, R2, R3, RZ ;  /* 0x00000003020c7210 */ /* 0x000fe20007f3e0ff */
[----:B------:R-:W-:-:S03]  /*0d50*/  IMAD.IADD R7, R4, 0x1, R3 ;  /* 0x0000000104077824 */ /* 0x000fc600078e0203 */
[----:B------:R-:W-:Y:S01]  /*0d60*/  IADD3.X R13, PT, PT, RZ, RZ, RZ, P1, !PT ;  /* 0x000000ffff0d7210 */ /* 0x000fe20000ffe4ff */
[----:B0-----:R-:W-:Y:S01]  /*0d70*/  IMAD.WIDE R8, R7, 0x4, R8 ;  /* 0x0000000407087825 */ /* 0x001fe200078e0208 */
[----:B--2---:R-:W-:-:S04]  /*0d80*/  LEA R6, P1, R12, UR4, 0x2 ;  /* 0x000000040c067c11 */ /* 0x004fc8000f8210ff */
[----:B------:R-:W-:Y:S01]  /*0d90*/  LEA.HI.X R7, R12, UR5, R13, 0x2, P1 ;  /* 0x000000050c077c11 */ /* 0x000fe200088f140d */
[----:B---3--:R0:W-:Y:S04]  /*0da0*/  STG.E desc[UR16][R8.64], R11 ;  /* 0x0000000b08007986 */ /* 0x0081e8000c101910 */
[----:B------:R-:W2:Y:S04]  /*0db0*/  LDG.E R13, desc[UR16][R6.64+0x4] ;  /* 0x00000410060d7981 */ /* 0x000ea8000c1e1900 */
[----:B--2---:R1:W-:Y:S04]  /*0dc0*/  STG.E desc[UR16][R8.64+0x4], R13 ;  /* 0x0000040d08007986 */ /* 0x0043e8000c101910 */
[----:B------:R-:W2:Y:S04]  /*0dd0*/  LDG.E R15, desc[UR16][R6.64+0x8] ;  /* 0x00000810060f7981 */ /* 0x000ea8000c1e1900 */
[----:B--2---:R2:W-:Y:S04]  /*0de0*/  STG.E desc[UR16][R8.64+0x8], R15 ;  /* 0x0000080f08007986 */ /* 0x0045e8000c101910 */
[----:B------:R-:W3:Y:S04]  /*0df0*/  LDG.E R17, desc[UR16][R6.64+0xc] ;  /* 0x00000c1006117981 */ /* 0x000ee8000c1e1900 */
[----:B---3--:R2:W-:Y:S04]  /*0e00*/  STG.E desc[UR16][R8.64+0xc], R17 ;  /* 0x00000c1108007986 */ /* 0x0085e8000c101910 */
[----:B------:R-:W3:Y:S04]  /*0e10*/  LDG.E R19, desc[UR16][R6.64+0x10] ;  /* 0x0000101006137981 */ /* 0x000ee8000c1e1900 */
[----:B---3--:R2:W-:Y:S04]  /*0e20*/  STG.E desc[UR16][R8.64+0x10], R19 ;  /* 0x0000101308007986 */ /* 0x0085e8000c101910 */
[----:B------:R-:W3:Y:S04]  /*0e30*/  LDG.E R21, desc[UR16][R6.64+0x14] ;  /* 0x0000141006157981 */ /* 0x000ee8000c1e1900 */
[----:B---3--:R2:W-:Y:S04]  /*0e40*/  STG.E desc[UR16][R8.64+0x14], R21 ;  /* 0x0000141508007986 */ /* 0x0085e8000c101910 */
[----:B0-----:R-:W3:Y:S04]  /*0e50*/  LDG.E R11, desc[UR16][R6.64+0x18] ;  /* 0x00001810060b7981 */ /* 0x001ee8000c1e1900 */
[----:B---3--:R2:W-:Y:S04]  /*0e60*/  STG.E desc[UR16][R8.64+0x18], R11 ;  /* 0x0000180b08007986 */ /* 0x0085e8000c101910 */
[----:B-1----:R-:W3:Y:S01]  /*0e70*/  LDG.E R13, desc[UR16][R6.64+0x1c] ;  /* 0x00001c10060d7981 */ /* 0x002ee2000c1e1900 */
[----:B------:R-:W-:-:S03]  /*0e80*/  VIADD R3, R3, 0x8 ;  /* 0x0000000803037836 */ /* 0x000fc60000000000 */
[----:B---3--:R2:W-:Y:S04]  /*0e90*/  STG.E desc[UR16][R8.64+0x1c], R13 ;  /* 0x00001c0d08007986 */ /* 0x0085e8000c101910 */
.L_x_8:
[----:B------:R-:W-:Y:S05]  /*0ea0*/  @!P0 EXIT ;  /* 0x000000000000894d */ /* 0x000fea0003800000 */
[----:B------:R-:W-:Y:S02]  /*0eb0*/  ISETP.GE.U32.AND P1, PT, R14, 0x4, PT ;  /* 0x000000040e00780c */ /* 0x000fe40003f26070 */
[----:B---34-:R-:W-:-:S04]  /*0ec0*/  LOP3.LUT R6, R5, 0x3, RZ, 0xc0, !PT ;  /* 0x0000000305067812 */ /* 0x018fc800078ec0ff */
[----:B------:R-:W-:-:S07]  /*0ed0*/  ISETP.NE.AND P0, PT, R6, RZ, PT ;  /* 0x000000ff0600720c */ /* 0x000fce0003f05270 */
[----:B------:R-:W-:Y:S06]  /*0ee0*/  @!P1 BRA `(.L_x_9) ;  /* 0x0000000000509947 */ /* 0x000fec0003800000 */
[----:B0-2---:R-:W0:Y:S01]  /*0ef0*/  LDC.64 R8, c[0x0][0x388] ;  /* 0x0000e200ff087b82 */ /* 0x005e220000000a00 */
[----:B------:R-:W-:Y:S01]  /*0f00*/  IADD3 R5, PT, PT, R2, R3, RZ ;  /* 0x0000000302057210 */ /* 0x000fe20007ffe0ff */
[----:B------:R-:W1:Y:S06]  /*0f10*/  LDCU.64 UR4, c[0x0][0x388] ;  /* 0x00007100ff0477ac */ /* 0x000e6c0008000a00 */
[----:B------:R-:W2:Y:S01]  /*0f20*/  LDC.64 R10, c[0x0][0x390] ;  /* 0x0000e400ff0a7b82 */ /* 0x000ea20000000a00 */
[----:B0-----:R-:W-:-:S06]  /*0f30*/  IMAD.WIDE.U32 R8, R5, 0x4, R8 ;  /* 0x0000000405087825 */ /* 0x001fcc00078e0008 */
[----:B------:R-:W3:Y:S01]  /*0f40*/  LDG.E R9, desc[UR16][R8.64] ;  /* 0x0000001008097981 */ /* 0x000ee2000c1e1900 */
[----:B------:R-:W-:Y:S01]  /*0f50*/  IADD3 R7, P1, PT, R2, R3, RZ ;  /* 0x0000000302077210 */ /* 0x000fe20007f3e0ff */
[----:B------:R-:W-:-:S03]  /*0f60*/  IMAD.IADD R5, R4, 0x1, R3 ;  /* 0x0000000104057824 */ /* 0x000fc600078e0203 */
[----:B------:R-:W-:Y:S01]  /*0f70*/  IADD3.X R12, PT, PT, RZ, RZ, RZ, P1, !PT ;  /* 0x000000ffff0c7210 */ /* 0x000fe20000ffe4ff */
[----:B--2---:R-:W-:Y:S01]  /*0f80*/  IMAD.WIDE R10, R5, 0x4, R10 ;  /* 0x00000004050a7825 */ /* 0x004fe200078e020a */
[----:B-1----:R-:W-:-:S04]  /*0f90*/  LEA R4, P1, R7, UR4, 0x2 ;  /* 0x0000000407047c11 */ /* 0x002fc8000f8210ff */
[----:B------:R-:W-:Y:S01]  /*0fa0*/  LEA.HI.X R5, R7, UR5, R12, 0x2, P1 ;  /* 0x0000000507057c11 */ /* 0x000fe200088f140c */
[----:B---3--:R1:W-:Y:S04]  /*0fb0*/  STG.E desc[UR16][R10.64], R9 ;  /* 0x000000090a007986 */ /* 0x0083e8000c101910 */
[----:B------:R-:W2:Y:S04]  /*0fc0*/  LDG.E R7, desc[UR16][R4.64+0x4] ;  /* 0x0000041004077981 */ /* 0x000ea8000c1e1900 */
[----:B--2---:R1:W-:Y:S04]  /*0fd0*/  STG.E desc[UR16][R10.64+0x4], R7 ;  /* 0x000004070a007986 */ /* 0x0043e8000c101910 */
[----:B------:R-:W2:Y:S04]  /*0fe0*/  LDG.E R13, desc[UR16][R4.64+0x8] ;  /* 0x00000810040d7981 */ /* 0x000ea8000c1e1900 */
[----:B--2---:R1:W-:Y:S04]  /*0ff0*/  STG.E desc[UR16][R10.64+0x8], R13 ;  /* 0x0000080d0a007986 */ /* 0x0043e8000c101910 */
[----:B------:R-:W2:Y:S01]  /*1000*/  LDG.E R15, desc[UR16][R4.64+0xc] ;  /* 0x00000c10040f7981 */ /* 0x000ea2000c1e1900 */
[----:B------:R-:W-:-:S03]  /*1010*/  VIADD R3, R3, 0x4 ;  /* 0x0000000403037836 */ /* 0x000fc60000000000 */
[----:B--2---:R1:W-:Y:S04]  /*1020*/  STG.E desc[UR16][R10.64+0xc], R15 ;  /* 0x00000c0f0a007986 */ /* 0x0043e8000c101910 */
.L_x_9:
[----:B------:R-:W-:Y:S05]  /*1030*/  @!P0 EXIT ;  /* 0x000000000000894d */ /* 0x000fea0003800000 */
[----:B012---:R-:W0:Y:S01]  /*1040*/  LDC.64 R8, c[0x0][0x388] ;  /* 0x0000e200ff087b82 */ /* 0x007e220000000a00 */
[----:B------:R-:W-:Y:S02]  /*1050*/  IADD3 R7, PT, PT, R2, R3, RZ ;  /* 0x0000000302077210 */ /* 0x000fe40007ffe0ff */
[----:B------:R-:W-:Y:S01]  /*1060*/  IADD3 R11, PT, PT, R0, UR6, R3 ;  /* 0x00000006000b7c10 */ /* 0x000fe2000fffe003 */
[----:B------:R-:W-:-:S04]  /*1070*/  IMAD.MOV R0, RZ, RZ, -R6 ;  /* 0x000000ffff007224 */ /* 0x000fc800078e0a06 */
[----:B------:R-:W1:Y:S01]  /*1080*/  LDC.64 R4, c[0x0][0x390] ;  /* 0x0000e400ff047b82 */ /* 0x000e620000000a00 */
[----:B0-----:R-:W-:-:S07]  /*1090*/  IMAD.WIDE.U32 R8, R7, 0x4, R8 ;  /* 0x0000000407087825 */ /* 0x001fce00078e0008 */
.L_x_10:
[----:B0-----:R-:W-:Y:S01]  /*10a0*/  IMAD.MOV.U32 R7, RZ, RZ, R9 ;  /* 0x000000ffff077224 */ /* 0x001fe200078e0009 */
[----:B------:R-:W-:-:S05]  /*10b0*/  MOV R6, R8 ;  /* 0x0000000800067202 */ /* 0x000fca0000000f00 */
[----:B------:R-:W2:Y:S01]  /*10c0*/  LDG.E R7, desc[UR16][R6.64] ;  /* 0x0000001006077981 */ /* 0x000ea2000c1e1900 */
[----:B------:R-:W-:Y:S01]  /*10d0*/  IADD3 R0, PT, PT, R0, 0x1, RZ ;  /* 0x0000000100007810 */ /* 0x000fe20007ffe0ff */
[C---:B-1----:R-:W-:Y:S01]  /*10e0*/  IMAD.WIDE R2, R11.reuse, 0x4, R4 ;  /* 0x000000040b027825 */ /* 0x042fe200078e0204 */
[----:B------:R-:W-:Y:S02]  /*10f0*/  IADD3 R8, P1, PT, R8, 0x4, RZ ;  /* 0x0000000408087810 */ /* 0x000fe40007f3e0ff */
[----:B------:R-:W-:Y:S01]  /*1100*/  ISETP.NE.AND P0, PT, R0, RZ, PT ;  /* 0x000000ff0000720c */ /* 0x000fe20003f05270 */
[----:B------:R-:W-:Y:S01]  /*1110*/  VIADD R11, R11, 0x1 ;  /* 0x000000010b0b7836 */ /* 0x000fe20000000000 */
[----:B------:R-:W-:Y:S01]  /*1120*/  IADD3.X R9, PT, PT, RZ, R9, RZ, P1, !PT ;  /* 0x00000009ff097210 */ /* 0x000fe20000ffe4ff */
[----:B--2---:R0:W-:Y:S10]  /*1130*/  STG.E desc[UR16][R2.64], R7 ;  /* 0x0000000702007986 */ /* 0x0041f4000c101910 */
[----:B------:R-:W-:Y:S05]  /*1140*/  @P0 BRA `(.L_x_10) ;  /* 0xfffffffc00d40947 */ /* 0x000fea000383ffff */
[----:B------:R-:W-:Y:S05]  /*1150*/  EXIT ;  /* 0x000000000000794d */ /* 0x000fea0003800000 */
.L_x_11:
[----:B------:R-:W-:-:S00]  /*1160*/  BRA `(.L_x_11) ;  /* 0xfffffffc00fc7947 */ /* 0x000fc0000383ffff */
[----:B------:R-:W-:-:S00]  /*1170*/  NOP ;  /* 0x0000000000007918 */ /* 0x000fc00000000000 */
        /* <DEDUP_REMOVED lines=8> */
.L_x_12:


//--------------------- .nv.shared.reserved.0     --------------------------
	.section	.nv.shared.reserved.0,"aw",@nobits
	.weak		__nv_reservedSMEM_offset_0_alias
	.size		__nv_reservedSMEM_offset_0_alias, 0, 64
	.other		__nv_reservedSMEM_offset_0_alias,@"STO_CUDA_RESERVED_SHARED STV_DEFAULT"
__nv_reservedSMEM_offset_0_alias:
	.zero		0
	.zero		64


//--------------------- .nv.constant0._Z10joinMatrixPfS_S_ii --------------------------
	.section	.nv.constant0._Z10joinMatrixPfS_S_ii,"a",@progbits
	.sectionflags	@""
	.align	4
.nv.constant0._Z10joinMatrixPfS_S_ii:
	.zero		928


//--------------------- SYMBOLS --------------------------

	.type		.nv.reservedSmem.offset0,@object
	.size		.nv.reservedSmem.offset0,0x4
